//
// Generated by NVIDIA NVVM Compiler
//
// Compiler Build ID: CL-36424714
// Cuda compilation tools, release 13.0, V13.0.88
// Based on NVVM 20.0.0
//

.version 9.0
.target sm_100
.address_size 64

	// .globl	_Z19MulMatrixKernel2_T8PfS_S_i
// _ZZ19MulMatrixKernel3_T8PfS_S_iE2As has been demoted
// _ZZ19MulMatrixKernel3_T8PfS_S_iE2Bs has been demoted

.visible .entry _Z19MulMatrixKernel2_T8PfS_S_i(
	.param .u64 .ptr .align 1 _Z19MulMatrixKernel2_T8PfS_S_i_param_0,
	.param .u64 .ptr .align 1 _Z19MulMatrixKernel2_T8PfS_S_i_param_1,
	.param .u64 .ptr .align 1 _Z19MulMatrixKernel2_T8PfS_S_i_param_2,
	.param .u32 _Z19MulMatrixKernel2_T8PfS_S_i_param_3
)
{
	.reg .pred 	%p<2>;
	.reg .b32 	%r<14>;
	.reg .b32 	%f<7>;
	.reg .b64 	%rd<13>;

	ld.param.u64 	%rd1, [_Z19MulMatrixKernel2_T8PfS_S_i_param_0];
	ld.param.u64 	%rd2, [_Z19MulMatrixKernel2_T8PfS_S_i_param_1];
	ld.param.u64 	%rd3, [_Z19MulMatrixKernel2_T8PfS_S_i_param_2];
	ld.param.u32 	%r3, [_Z19MulMatrixKernel2_T8PfS_S_i_param_3];
	mov.u32 	%r4, %ctaid.x;
	shl.b32 	%r5, %r4, 3;
	mov.u32 	%r6, %tid.x;
	add.s32 	%r1, %r5, %r6;
	mov.u32 	%r7, %ctaid.y;
	shl.b32 	%r8, %r7, 3;
	mov.u32 	%r9, %tid.y;
	add.s32 	%r2, %r8, %r9;
	setp.lt.s32 	%p1, %r3, 1;
	mov.f32 	%f6, 0f00000000;
	@%p1 bra 	$L__BB0_2;
	cvta.to.global.u64 	%rd4, %rd1;
	cvta.to.global.u64 	%rd5, %rd2;
	add.s32 	%r10, %r3, -1;
	mad.lo.s32 	%r11, %r3, %r2, %r10;
	mul.wide.u32 	%rd6, %r11, 4;
	add.s64 	%rd7, %rd4, %rd6;
	ld.global.f32 	%f4, [%rd7];
	mad.lo.s32 	%r12, %r10, %r3, %r1;
	mul.wide.s32 	%rd8, %r12, 4;
	add.s64 	%rd9, %rd5, %rd8;
	ld.global.f32 	%f5, [%rd9];
	mul.f32 	%f6, %f4, %f5;
$L__BB0_2:
	cvta.to.global.u64 	%rd10, %rd3;
	mad.lo.s32 	%r13, %r3, %r2, %r1;
	mul.wide.s32 	%rd11, %r13, 4;
	add.s64 	%rd12, %rd10, %rd11;
	st.global.f32 	[%rd12], %f6;
	ret;

}
	// .globl	_Z19MulMatrixKernel3_T8PfS_S_i
.visible .entry _Z19MulMatrixKernel3_T8PfS_S_i(
	.param .u64 .ptr .align 1 _Z19MulMatrixKernel3_T8PfS_S_i_param_0,
	.param .u64 .ptr .align 1 _Z19MulMatrixKernel3_T8PfS_S_i_param_1,
	.param .u64 .ptr .align 1 _Z19MulMatrixKernel3_T8PfS_S_i_param_2,
	.param .u32 _Z19MulMatrixKernel3_T8PfS_S_i_param_3
)
{
	.reg .pred 	%p<8>;
	.reg .b32 	%r<76>;
	.reg .b32 	%f<200>;
	.reg .b64 	%rd<33>;
	// demoted variable
	.shared .align 4 .b8 _ZZ19MulMatrixKernel3_T8PfS_S_iE2As[256];
	// demoted variable
	.shared .align 4 .b8 _ZZ19MulMatrixKernel3_T8PfS_S_iE2Bs[256];
	ld.param.u64 	%rd5, [_Z19MulMatrixKernel3_T8PfS_S_i_param_1];
	ld.param.u32 	%r34, [_Z19MulMatrixKernel3_T8PfS_S_i_param_3];
	cvta.to.global.u64 	%rd1, %rd5;
	mov.u32 	%r35, %ctaid.x;
	mov.u32 	%r36, %ctaid.y;
	mov.u32 	%r1, %tid.x;
	mov.u32 	%r2, %tid.y;
	shl.b32 	%r3, %r36, 3;
	add.s32 	%r4, %r3, %r2;
	shl.b32 	%r37, %r35, 3;
	add.s32 	%r5, %r37, %r1;
	shr.s32 	%r38, %r34, 31;
	shr.u32 	%r39, %r38, 29;
	add.s32 	%r40, %r34, %r39;
	shr.s32 	%r6, %r40, 3;
	setp.lt.s32 	%p1, %r34, 8;
	mov.f32 	%f199, 0f00000000;
	@%p1 bra 	$L__BB1_9;
	mad.lo.s32 	%r7, %r34, %r5, %r1;
	shl.b32 	%r42, %r2, 5;
	mov.u32 	%r43, _ZZ19MulMatrixKernel3_T8PfS_S_iE2As;
	add.s32 	%r8, %r43, %r42;
	shl.b32 	%r44, %r1, 2;
	add.s32 	%r9, %r8, %r44;
	mov.u32 	%r45, _ZZ19MulMatrixKernel3_T8PfS_S_iE2Bs;
	add.s32 	%r11, %r45, %r44;
	add.s32 	%r10, %r11, %r42;
	add.s32 	%r46, %r6, -1;
	setp.lt.u32 	%p2, %r46, 3;
	mov.f32 	%f199, 0f00000000;
	mov.b32 	%r75, 0;
	@%p2 bra 	$L__BB1_4;
	and.b32  	%r75, %r6, 268435452;
	neg.s32 	%r73, %r75;
	add.s32 	%r48, %r2, 24;
	mad.lo.s32 	%r49, %r34, %r48, %r2;
	add.s32 	%r71, %r49, %r3;
	add.s32 	%r50, %r2, 16;
	mad.lo.s32 	%r51, %r34, %r50, %r2;
	add.s32 	%r70, %r51, %r3;
	add.s32 	%r52, %r2, 8;
	mad.lo.s32 	%r53, %r34, %r52, %r2;
	add.s32 	%r69, %r53, %r3;
	mad.lo.s32 	%r54, %r2, %r34, %r2;
	add.s32 	%r68, %r54, %r3;
	mov.f32 	%f199, 0f00000000;
	mov.u32 	%r72, %r7;
$L__BB1_3:
	.pragma "nounroll";
	ld.param.u64 	%rd30, [_Z19MulMatrixKernel3_T8PfS_S_i_param_0];
	cvta.to.global.u64 	%rd6, %rd30;
	mul.wide.s32 	%rd7, %r72, 4;
	add.s64 	%rd8, %rd6, %rd7;
	ld.global.f32 	%f14, [%rd8];
	st.shared.f32 	[%r9], %f14;
	mul.wide.u32 	%rd9, %r68, 4;
	add.s64 	%rd10, %rd1, %rd9;
	ld.global.f32 	%f15, [%rd10];
	st.shared.f32 	[%r10], %f15;
	bar.sync 	0;
	ld.shared.f32 	%f16, [%r8];
	ld.shared.f32 	%f17, [%r11];
	fma.rn.f32 	%f18, %f16, %f17, %f199;
	ld.shared.f32 	%f19, [%r8+4];
	ld.shared.f32 	%f20, [%r11+32];
	fma.rn.f32 	%f21, %f19, %f20, %f18;
	ld.shared.f32 	%f22, [%r8+8];
	ld.shared.f32 	%f23, [%r11+64];
	fma.rn.f32 	%f24, %f22, %f23, %f21;
	ld.shared.f32 	%f25, [%r8+12];
	ld.shared.f32 	%f26, [%r11+96];
	fma.rn.f32 	%f27, %f25, %f26, %f24;
	ld.shared.f32 	%f28, [%r8+16];
	ld.shared.f32 	%f29, [%r11+128];
	fma.rn.f32 	%f30, %f28, %f29, %f27;
	ld.shared.f32 	%f31, [%r8+20];
	ld.shared.f32 	%f32, [%r11+160];
	fma.rn.f32 	%f33, %f31, %f32, %f30;
	ld.shared.f32 	%f34, [%r8+24];
	ld.shared.f32 	%f35, [%r11+192];
	fma.rn.f32 	%f36, %f34, %f35, %f33;
	ld.shared.f32 	%f37, [%r8+28];
	ld.shared.f32 	%f38, [%r11+224];
	fma.rn.f32 	%f39, %f37, %f38, %f36;
	bar.sync 	0;
	ld.global.f32 	%f40, [%rd8+32];
	st.shared.f32 	[%r9], %f40;
	mul.wide.u32 	%rd11, %r69, 4;
	add.s64 	%rd12, %rd1, %rd11;
	ld.global.f32 	%f41, [%rd12];
	st.shared.f32 	[%r10], %f41;
	bar.sync 	0;
	ld.shared.f32 	%f42, [%r8];
	ld.shared.f32 	%f43, [%r11];
	fma.rn.f32 	%f44, %f42, %f43, %f39;
	ld.shared.f32 	%f45, [%r8+4];
	ld.shared.f32 	%f46, [%r11+32];
	fma.rn.f32 	%f47, %f45, %f46, %f44;
	ld.shared.f32 	%f48, [%r8+8];
	ld.shared.f32 	%f49, [%r11+64];
	fma.rn.f32 	%f50, %f48, %f49, %f47;
	ld.shared.f32 	%f51, [%r8+12];
	ld.shared.f32 	%f52, [%r11+96];
	fma.rn.f32 	%f53, %f51, %f52, %f50;
	ld.shared.f32 	%f54, [%r8+16];
	ld.shared.f32 	%f55, [%r11+128];
	fma.rn.f32 	%f56, %f54, %f55, %f53;
	ld.shared.f32 	%f57, [%r8+20];
	ld.shared.f32 	%f58, [%r11+160];
	fma.rn.f32 	%f59, %f57, %f58, %f56;
	ld.shared.f32 	%f60, [%r8+24];
	ld.shared.f32 	%f61, [%r11+192];
	fma.rn.f32 	%f62, %f60, %f61, %f59;
	ld.shared.f32 	%f63, [%r8+28];
	ld.shared.f32 	%f64, [%r11+224];
	fma.rn.f32 	%f65, %f63, %f64, %f62;
	bar.sync 	0;
	ld.global.f32 	%f66, [%rd8+64];
	st.shared.f32 	[%r9], %f66;
	mul.wide.u32 	%rd13, %r70, 4;
	add.s64 	%rd14, %rd1, %rd13;
	ld.global.f32 	%f67, [%rd14];
	st.shared.f32 	[%r10], %f67;
	bar.sync 	0;
	ld.shared.f32 	%f68, [%r8];
	ld.shared.f32 	%f69, [%r11];
	fma.rn.f32 	%f70, %f68, %f69, %f65;
	ld.shared.f32 	%f71, [%r8+4];
	ld.shared.f32 	%f72, [%r11+32];
	fma.rn.f32 	%f73, %f71, %f72, %f70;
	ld.shared.f32 	%f74, [%r8+8];
	ld.shared.f32 	%f75, [%r11+64];
	fma.rn.f32 	%f76, %f74, %f75, %f73;
	ld.shared.f32 	%f77, [%r8+12];
	ld.shared.f32 	%f78, [%r11+96];
	fma.rn.f32 	%f79, %f77, %f78, %f76;
	ld.shared.f32 	%f80, [%r8+16];
	ld.shared.f32 	%f81, [%r11+128];
	fma.rn.f32 	%f82, %f80, %f81, %f79;
	ld.shared.f32 	%f83, [%r8+20];
	ld.shared.f32 	%f84, [%r11+160];
	fma.rn.f32 	%f85, %f83, %f84, %f82;
	ld.shared.f32 	%f86, [%r8+24];
	ld.shared.f32 	%f87, [%r11+192];
	fma.rn.f32 	%f88, %f86, %f87, %f85;
	ld.shared.f32 	%f89, [%r8+28];
	ld.shared.f32 	%f90, [%r11+224];
	fma.rn.f32 	%f91, %f89, %f90, %f88;
	bar.sync 	0;
	ld.global.f32 	%f92, [%rd8+96];
	st.shared.f32 	[%r9], %f92;
	mul.wide.u32 	%rd15, %r71, 4;
	add.s64 	%rd16, %rd1, %rd15;
	ld.global.f32 	%f93, [%rd16];
	st.shared.f32 	[%r10], %f93;
	bar.sync 	0;
	ld.shared.f32 	%f94, [%r8];
	ld.shared.f32 	%f95, [%r11];
	fma.rn.f32 	%f96, %f94, %f95, %f91;
	ld.shared.f32 	%f97, [%r8+4];
	ld.shared.f32 	%f98, [%r11+32];
	fma.rn.f32 	%f99, %f97, %f98, %f96;
	ld.shared.f32 	%f100, [%r8+8];
	ld.shared.f32 	%f101, [%r11+64];
	fma.rn.f32 	%f102, %f100, %f101, %f99;
	ld.shared.f32 	%f103, [%r8+12];
	ld.shared.f32 	%f104, [%r11+96];
	fma.rn.f32 	%f105, %f103, %f104, %f102;
	ld.shared.f32 	%f106, [%r8+16];
	ld.shared.f32 	%f107, [%r11+128];
	fma.rn.f32 	%f108, %f106, %f107, %f105;
	ld.shared.f32 	%f109, [%r8+20];
	ld.shared.f32 	%f110, [%r11+160];
	fma.rn.f32 	%f111, %f109, %f110, %f108;
	ld.shared.f32 	%f112, [%r8+24];
	ld.shared.f32 	%f113, [%r11+192];
	fma.rn.f32 	%f114, %f112, %f113, %f111;
	ld.shared.f32 	%f115, [%r8+28];
	ld.shared.f32 	%f116, [%r11+224];
	fma.rn.f32 	%f199, %f115, %f116, %f114;
	bar.sync 	0;
	add.s32 	%r73, %r73, 4;
	add.s32 	%r72, %r72, 32;
	shl.b32 	%r55, %r34, 5;
	add.s32 	%r71, %r71, %r55;
	add.s32 	%r70, %r70, %r55;
	add.s32 	%r69, %r69, %r55;
	add.s32 	%r68, %r68, %r55;
	setp.ne.s32 	%p3, %r73, 0;
	@%p3 bra 	$L__BB1_3;
$L__BB1_4:
	and.b32  	%r31, %r6, 3;
	setp.eq.s32 	%p4, %r31, 0;
	@%p4 bra 	$L__BB1_9;
	ld.param.u64 	%rd31, [_Z19MulMatrixKernel3_T8PfS_S_i_param_0];
	cvta.to.global.u64 	%rd2, %rd31;
	setp.eq.s32 	%p5, %r31, 1;
	@%p5 bra 	$L__BB1_7;
	shl.b32 	%r56, %r75, 3;
	add.s32 	%r57, %r7, %r56;
	mul.wide.s32 	%rd17, %r57, 4;
	add.s64 	%rd18, %rd2, %rd17;
	ld.global.f32 	%f118, [%rd18];
	st.shared.f32 	[%r9], %f118;
	add.s32 	%r58, %r56, %r2;
	mad.lo.s32 	%r59, %r58, %r34, %r4;
	mul.wide.u32 	%rd19, %r59, 4;
	add.s64 	%rd20, %rd1, %rd19;
	ld.global.f32 	%f119, [%rd20];
	st.shared.f32 	[%r10], %f119;
	bar.sync 	0;
	ld.shared.f32 	%f120, [%r8];
	ld.shared.f32 	%f121, [%r11];
	fma.rn.f32 	%f122, %f120, %f121, %f199;
	ld.shared.f32 	%f123, [%r8+4];
	ld.shared.f32 	%f124, [%r11+32];
	fma.rn.f32 	%f125, %f123, %f124, %f122;
	ld.shared.f32 	%f126, [%r8+8];
	ld.shared.f32 	%f127, [%r11+64];
	fma.rn.f32 	%f128, %f126, %f127, %f125;
	ld.shared.f32 	%f129, [%r8+12];
	ld.shared.f32 	%f130, [%r11+96];
	fma.rn.f32 	%f131, %f129, %f130, %f128;
	ld.shared.f32 	%f132, [%r8+16];
	ld.shared.f32 	%f133, [%r11+128];
	fma.rn.f32 	%f134, %f132, %f133, %f131;
	ld.shared.f32 	%f135, [%r8+20];
	ld.shared.f32 	%f136, [%r11+160];
	fma.rn.f32 	%f137, %f135, %f136, %f134;
	ld.shared.f32 	%f138, [%r8+24];
	ld.shared.f32 	%f139, [%r11+192];
	fma.rn.f32 	%f140, %f138, %f139, %f137;
	ld.shared.f32 	%f141, [%r8+28];
	ld.shared.f32 	%f142, [%r11+224];
	fma.rn.f32 	%f143, %f141, %f142, %f140;
	bar.sync 	0;
	ld.global.f32 	%f144, [%rd18+32];
	st.shared.f32 	[%r9], %f144;
	add.s32 	%r60, %r58, 8;
	mad.lo.s32 	%r61, %r60, %r34, %r4;
	mul.wide.u32 	%rd21, %r61, 4;
	add.s64 	%rd22, %rd1, %rd21;
	ld.global.f32 	%f145, [%rd22];
	st.shared.f32 	[%r10], %f145;
	bar.sync 	0;
	ld.shared.f32 	%f146, [%r8];
	ld.shared.f32 	%f147, [%r11];
	fma.rn.f32 	%f148, %f146, %f147, %f143;
	ld.shared.f32 	%f149, [%r8+4];
	ld.shared.f32 	%f150, [%r11+32];
	fma.rn.f32 	%f151, %f149, %f150, %f148;
	ld.shared.f32 	%f152, [%r8+8];
	ld.shared.f32 	%f153, [%r11+64];
	fma.rn.f32 	%f154, %f152, %f153, %f151;
	ld.shared.f32 	%f155, [%r8+12];
	ld.shared.f32 	%f156, [%r11+96];
	fma.rn.f32 	%f157, %f155, %f156, %f154;
	ld.shared.f32 	%f158, [%r8+16];
	ld.shared.f32 	%f159, [%r11+128];
	fma.rn.f32 	%f160, %f158, %f159, %f157;
	ld.shared.f32 	%f161, [%r8+20];
	ld.shared.f32 	%f162, [%r11+160];
	fma.rn.f32 	%f163, %f161, %f162, %f160;
	ld.shared.f32 	%f164, [%r8+24];
	ld.shared.f32 	%f165, [%r11+192];
	fma.rn.f32 	%f166, %f164, %f165, %f163;
	ld.shared.f32 	%f167, [%r8+28];
	ld.shared.f32 	%f168, [%r11+224];
	fma.rn.f32 	%f199, %f167, %f168, %f166;
	bar.sync 	0;
	add.s32 	%r75, %r75, 2;
$L__BB1_7:
	and.b32  	%r62, %r6, 1;
	setp.eq.b32 	%p6, %r62, 1;
	not.pred 	%p7, %p6;
	@%p7 bra 	$L__BB1_9;
	shl.b32 	%r63, %r75, 3;
	add.s32 	%r64, %r7, %r63;
	mul.wide.s32 	%rd23, %r64, 4;
	add.s64 	%rd24, %rd2, %rd23;
	ld.global.f32 	%f169, [%rd24];
	st.shared.f32 	[%r9], %f169;
	add.s32 	%r65, %r63, %r2;
	mad.lo.s32 	%r66, %r65, %r34, %r4;
	mul.wide.u32 	%rd25, %r66, 4;
	add.s64 	%rd26, %rd1, %rd25;
	ld.global.f32 	%f170, [%rd26];
	st.shared.f32 	[%r10], %f170;
	bar.sync 	0;
	ld.shared.f32 	%f171, [%r8];
	ld.shared.f32 	%f172, [%r11];
	fma.rn.f32 	%f173, %f171, %f172, %f199;
	ld.shared.f32 	%f174, [%r8+4];
	ld.shared.f32 	%f175, [%r11+32];
	fma.rn.f32 	%f176, %f174, %f175, %f173;
	ld.shared.f32 	%f177, [%r8+8];
	ld.shared.f32 	%f178, [%r11+64];
	fma.rn.f32 	%f179, %f177, %f178, %f176;
	ld.shared.f32 	%f180, [%r8+12];
	ld.shared.f32 	%f181, [%r11+96];
	fma.rn.f32 	%f182, %f180, %f181, %f179;
	ld.shared.f32 	%f183, [%r8+16];
	ld.shared.f32 	%f184, [%r11+128];
	fma.rn.f32 	%f185, %f183, %f184, %f182;
	ld.shared.f32 	%f186, [%r8+20];
	ld.shared.f32 	%f187, [%r11+160];
	fma.rn.f32 	%f188, %f186, %f187, %f185;
	ld.shared.f32 	%f189, [%r8+24];
	ld.shared.f32 	%f190, [%r11+192];
	fma.rn.f32 	%f191, %f189, %f190, %f188;
	ld.shared.f32 	%f192, [%r8+28];
	ld.shared.f32 	%f193, [%r11+224];
	fma.rn.f32 	%f199, %f192, %f193, %f191;
	bar.sync 	0;
$L__BB1_9:
	ld.param.u64 	%rd32, [_Z19MulMatrixKernel3_T8PfS_S_i_param_2];
	cvta.to.global.u64 	%rd27, %rd32;
	mad.lo.s32 	%r67, %r34, %r4, %r5;
	mul.wide.s32 	%rd28, %r67, 4;
	add.s64 	%rd29, %rd27, %rd28;
	st.global.f32 	[%rd29], %f199;
	ret;

}


// ===== COMPILED SASS (sm_100) =====

	.target	sm_100

	.elftype	@"ET_EXEC"


//--------------------- .note.nv.tkinfo           --------------------------
	.section	.note.nv.tkinfo,"",@"SHT_NOTE"
	.sectionflags	@"SHF_NOTE_NV_TKINFO"
	.tkinfo
        /*0018*/ 	.word	0x00000002
        /*0030*/ 	.string	""
        /*0030*/ 	.string	"ptxas"
        /*0030*/ 	.string	"Cuda compilation tools, release 13.0, V13.0.88"
        /*0030*/ 	.string	"Build cuda_13.0.r13.0/compiler.36424714_0"
        /*0030*/ 	.string	"-arch sm_100 -m 64 "



//--------------------- .note.nv.cuinfo           --------------------------
	.section	.note.nv.cuinfo,"",@"SHT_NOTE"
	.sectionflags	@"SHF_NOTE_NV_CUINFO"
        /*0018*/ 	.short	0x0002
        /*001a*/ 	.short	0x0064
        /*001c*/ 	.short	0x0082
	.zero		2


//--------------------- .nv.info                  --------------------------
	.section	.nv.info,"",@"SHT_CUDA_INFO"
	.align	4


	//----- nvinfo : EIATTR_REGCOUNT
	.align		4
        /*0000*/ 	.byte	0x04, 0x2f
        /*0002*/ 	.short	(.L_1 - .L_0)
	.align		4
.L_0:
        /*0004*/ 	.word	index@(_Z19MulMatrixKernel2_T8PfS_S_i)
        /*0008*/ 	.word	0x00000010


	//----- nvinfo : EIATTR_FRAME_SIZE
	.align		4
.L_1:
        /*000c*/ 	.byte	0x04, 0x11
        /*000e*/ 	.short	(.L_3 - .L_2)
	.align		4
.L_2:
        /*0010*/ 	.word	index@(_Z19MulMatrixKernel2_T8PfS_S_i)
        /*0014*/ 	.word	0x00000000


	//----- nvinfo : EIATTR_REGCOUNT
	.align		4
.L_3:
        /*0018*/ 	.byte	0x04, 0x2f
        /*001a*/ 	.short	(.L_5 - .L_4)
	.align		4
.L_4:
        /*001c*/ 	.word	index@(_Z19MulMatrixKernel3_T8PfS_S_i)
        /*0020*/ 	.word	0x00000022


	//----- nvinfo : EIATTR_FRAME_SIZE
	.align		4
.L_5:
        /*0024*/ 	.byte	0x04, 0x11
        /*0026*/ 	.short	(.L_7 - .L_6)
	.align		4
.L_6:
        /*0028*/ 	.word	index@(_Z19MulMatrixKernel3_T8PfS_S_i)
        /*002c*/ 	.word	0x00000000


	//----- nvinfo : EIATTR_MIN_STACK_SIZE
	.align		4
.L_7:
        /*0030*/ 	.byte	0x04, 0x12
        /*0032*/ 	.short	(.L_9 - .L_8)
	.align		4
.L_8:
        /*0034*/ 	.word	index@(_Z19MulMatrixKernel3_T8PfS_S_i)
        /*0038*/ 	.word	0x00000000


	//----- nvinfo : EIATTR_MIN_STACK_SIZE
	.align		4
.L_9:
        /*003c*/ 	.byte	0x04, 0x12
        /*003e*/ 	.short	(.L_11 - .L_10)
	.align		4
.L_10:
        /*0040*/ 	.word	index@(_Z19MulMatrixKernel2_T8PfS_S_i)
        /*0044*/ 	.word	0x00000000
.L_11:


//--------------------- .nv.compat                --------------------------
	.section	.nv.compat,"",@"SHT_CUDA_COMPAT_INFO"
	.align	4
        /*0000*/ 	.byte	0x02, 0x09, 0x00, 0x00, 0x02, 0x02, 0x01, 0x00, 0x02, 0x05, 0x05, 0x00, 0x03, 0x07, 0x01, 0x01
        /*0010*/ 	.byte	0x02, 0x03, 0x00, 0x00, 0x02, 0x06, 0x01, 0x00, 0x04, 0x0b, 0x08, 0x00, 0x09, 0x00, 0x00, 0x00
        /*0020*/ 	.byte	0x00, 0x00, 0x00, 0x00


//--------------------- .nv.info._Z19MulMatrixKernel3_T8PfS_S_i --------------------------
	.section	.nv.info._Z19MulMatrixKernel3_T8PfS_S_i,"",@"SHT_CUDA_INFO"
	.sectionflags	@""
	.align	4


	//----- nvinfo : EIATTR_CUDA_API_VERSION
	.align		4
        /*0000*/ 	.byte	0x04, 0x37
        /*0002*/ 	.short	(.L_13 - .L_12)
.L_12:
        /*0004*/ 	.word	0x00000082


	//----- nvinfo : EIATTR_KPARAM_INFO
	.align		4
.L_13:
        /*0008*/ 	.byte	0x04, 0x17
        /*000a*/ 	.short	(.L_15 - .L_14)
.L_14:
        /*000c*/ 	.word	0x00000000
        /*0010*/ 	.short	0x0003
        /*0012*/ 	.short	0x0018
        /*0014*/ 	.byte	0x00, 0xf0, 0x11, 0x00


	//----- nvinfo : EIATTR_KPARAM_INFO
	.align		4
.L_15:
        /*0018*/ 	.byte	0x04, 0x17
        /*001a*/ 	.short	(.L_17 - .L_16)
.L_16:
        /*001c*/ 	.word	0x00000000
        /*0020*/ 	.short	0x0002
        /*0022*/ 	.short	0x0010
        /*0024*/ 	.byte	0x00, 0xf5, 0x21, 0x00


	//----- nvinfo : EIATTR_KPARAM_INFO
	.align		4
.L_17:
        /*0028*/ 	.byte	0x04, 0x17
        /*002a*/ 	.short	(.L_19 - .L_18)
.L_18:
        /*002c*/ 	.word	0x00000000
        /*0030*/ 	.short	0x0001
        /*0032*/ 	.short	0x0008
        /*0034*/ 	.byte	0x00, 0xf5, 0x21, 0x00


	//----- nvinfo : EIATTR_KPARAM_INFO
	.align		4
.L_19:
        /*0038*/ 	.byte	0x04, 0x17
        /*003a*/ 	.short	(.L_21 - .L_20)
.L_20:
        /*003c*/ 	.word	0x00000000
        /*0040*/ 	.short	0x0000
        /*0042*/ 	.short	0x0000
        /*0044*/ 	.byte	0x00, 0xf5, 0x21, 0x00


	//----- nvinfo : EIATTR_SPARSE_MMA_MASK
	.align		4
.L_21:
        /*0048*/ 	.byte	0x03, 0x50
        /*004a*/ 	.short	0x0000


	//----- nvinfo : EIATTR_MAXREG_COUNT
	.align		4
        /*004c*/ 	.byte	0x03, 0x1b
        /*004e*/ 	.short	0x00ff


	//----- nvinfo : EIATTR_NUM_BARRIERS
	.align		4
        /*0050*/ 	.byte	0x02, 0x4c
        /*0052*/ 	.byte	0x01
	.zero		1


	//----- nvinfo : EIATTR_MERCURY_ISA_VERSION
	.align		4
        /*0054*/ 	.byte	0x03, 0x5f
        /*0056*/ 	.short	0x0101


	//----- nvinfo : EIATTR_VRC_CTA_INIT_COUNT
	.align		4
        /*0058*/ 	.byte	0x02, 0x4a
	.zero		1
	.zero		1


	//----- nvinfo : EIATTR_EXIT_INSTR_OFFSETS
	.align		4
        /*005c*/ 	.byte	0x04, 0x1c
        /*005e*/ 	.short	(.L_23 - .L_22)


	//   ....[0]....
.L_22:
        /*0060*/ 	.word	0x00001010


	//----- nvinfo : EIATTR_CBANK_PARAM_SIZE
	.align		4
.L_23:
        /*0064*/ 	.byte	0x03, 0x19
        /*0066*/ 	.short	0x001c


	//----- nvinfo : EIATTR_PARAM_CBANK
	.align		4
        /*0068*/ 	.byte	0x04, 0x0a
        /*006a*/ 	.short	(.L_25 - .L_24)
	.align		4
.L_24:
        /*006c*/ 	.word	index@(.nv.constant0._Z19MulMatrixKernel3_T8PfS_S_i)
        /*0070*/ 	.short	0x0380
        /*0072*/ 	.short	0x001c


	//----- nvinfo : EIATTR_SW_WAR
	.align		4
.L_25:
        /*0074*/ 	.byte	0x04, 0x36
        /*0076*/ 	.short	(.L_27 - .L_26)
.L_26:
        /*0078*/ 	.word	0x00000008
.L_27:


//--------------------- .nv.info._Z19MulMatrixKernel2_T8PfS_S_i --------------------------
	.section	.nv.info._Z19MulMatrixKernel2_T8PfS_S_i,"",@"SHT_CUDA_INFO"
	.sectionflags	@""
	.align	4


	//----- nvinfo : EIATTR_CUDA_API_VERSION
	.align		4
        /*0000*/ 	.byte	0x04, 0x37
        /*0002*/ 	.short	(.L_29 - .L_28)
.L_28:
        /*0004*/ 	.word	0x00000082


	//----- nvinfo : EIATTR_KPARAM_INFO
	.align		4
.L_29:
        /*0008*/ 	.byte	0x04, 0x17
        /*000a*/ 	.short	(.L_31 - .L_30)
.L_30:
        /*000c*/ 	.word	0x00000000
        /*0010*/ 	.short	0x0003
        /*0012*/ 	.short	0x0018
        /*0014*/ 	.byte	0x00, 0xf0, 0x11, 0x00


	//----- nvinfo : EIATTR_KPARAM_INFO
	.align		4
.L_31:
        /*0018*/ 	.byte	0x04, 0x17
        /*001a*/ 	.short	(.L_33 - .L_32)
.L_32:
        /*001c*/ 	.word	0x00000000
        /*0020*/ 	.short	0x0002
        /*0022*/ 	.short	0x0010
        /*0024*/ 	.byte	0x00, 0xf5, 0x21, 0x00


	//----- nvinfo : EIATTR_KPARAM_INFO
	.align		4
.L_33:
        /*0028*/ 	.byte	0x04, 0x17
        /*002a*/ 	.short	(.L_35 - .L_34)
.L_34:
        /*002c*/ 	.word	0x00000000
        /*0030*/ 	.short	0x0001
        /*0032*/ 	.short	0x0008
        /*0034*/ 	.byte	0x00, 0xf5, 0x21, 0x00


	//----- nvinfo : EIATTR_KPARAM_INFO
	.align		4
.L_35:
        /*0038*/ 	.byte	0x04, 0x17
        /*003a*/ 	.short	(.L_37 - .L_36)
.L_36:
        /*003c*/ 	.word	0x00000000
        /*0040*/ 	.short	0x0000
        /*0042*/ 	.short	0x0000
        /*0044*/ 	.byte	0x00, 0xf5, 0x21, 0x00


	//----- nvinfo : EIATTR_SPARSE_MMA_MASK
	.align		4
.L_37:
        /*0048*/ 	.byte	0x03, 0x50
        /*004a*/ 	.short	0x0000


	//----- nvinfo : EIATTR_MAXREG_COUNT
	.align		4
        /*004c*/ 	.byte	0x03, 0x1b
        /*004e*/ 	.short	0x00ff


	//----- nvinfo : EIATTR_MERCURY_ISA_VERSION
	.align		4
        /*0050*/ 	.byte	0x03, 0x5f
        /*0052*/ 	.short	0x0101


	//----- nvinfo : EIATTR_VRC_CTA_INIT_COUNT
	.align		4
        /*0054*/ 	.byte	0x02, 0x4a
	.zero		1
	.zero		1


	//----- nvinfo : EIATTR_EXIT_INSTR_OFFSETS
	.align		4
        /*0058*/ 	.byte	0x04, 0x1c
        /*005a*/ 	.short	(.L_39 - .L_38)


	//   ....[0]....
.L_38:
        /*005c*/ 	.word	0x00000190


	//----- nvinfo : EIATTR_CBANK_PARAM_SIZE
	.align		4
.L_39:
        /*0060*/ 	.byte	0x03, 0x19
        /*0062*/ 	.short	0x001c


	//----- nvinfo : EIATTR_PARAM_CBANK
	.align		4
        /*0064*/ 	.byte	0x04, 0x0a
        /*0066*/ 	.short	(.L_41 - .L_40)
	.align		4
.L_40:
        /*0068*/ 	.word	index@(.nv.constant0._Z19MulMatrixKernel2_T8PfS_S_i)
        /*006c*/ 	.short	0x0380
        /*006e*/ 	.short	0x001c


	//----- nvinfo : EIATTR_SW_WAR
	.align		4
.L_41:
        /*0070*/ 	.byte	0x04, 0x36
        /*0072*/ 	.short	(.L_43 - .L_42)
.L_42:
        /*0074*/ 	.word	0x00000008
.L_43:


//--------------------- .nv.callgraph             --------------------------
	.section	.nv.callgraph,"",@"SHT_CUDA_CALLGRAPH"
	.align	4
	.sectionentsize	8
	.align		4
        /*0000*/ 	.word	0x00000000
	.align		4
        /*0004*/ 	.word	0xffffffff
	.align		4
        /*0008*/ 	.word	0x00000000
	.align		4
        /*000c*/ 	.word	0xfffffffe
	.align		4
        /*0010*/ 	.word	0x00000000
	.align		4
        /*0014*/ 	.word	0xfffffffd
	.align		4
        /*0018*/ 	.word	0x00000000
	.align		4
        /*001c*/ 	.word	0xfffffffc


//--------------------- .text._Z19MulMatrixKernel3_T8PfS_S_i --------------------------
	.section	.text._Z19MulMatrixKernel3_T8PfS_S_i,"ax",@progbits
	.align	128
        .global         _Z19MulMatrixKernel3_T8PfS_S_i
        .type           _Z19MulMatrixKernel3_T8PfS_S_i,@function
        .size           _Z19MulMatrixKernel3_T8PfS_S_i,(.L_x_6 - _Z19MulMatrixKernel3_T8PfS_S_i)
        .other          _Z19MulMatrixKernel3_T8PfS_S_i,@"STO_CUDA_ENTRY STV_DEFAULT"
_Z19MulMatrixKernel3_T8PfS_S_i:
.text._Z19MulMatrixKernel3_T8PfS_S_i:
[----:B------:R-:W-:Y:S08]  /*0000*/  LDC R1, c[0x0][0x37c] ;  /* 0x0000df00ff017b82 */ /* 0x000ff00000000800 */
[----:B------:R-:W0:Y:S01]  /*0010*/  LDC R2, c[0x0][0x398] ;  /* 0x0000e600ff027b82 */ /* 0x000e220000000800 */
[----:B------:R-:W1:Y:S01]  /*0020*/  S2R R21, SR_CTAID.X ;  /* 0x0000000000157919 */ /* 0x000e620000002500 */
[----:B------:R-:W2:Y:S01]  /*0030*/  LDCU.64 UR8, c[0x0][0x358] ;  /* 0x00006b00ff0877ac */ /* 0x000ea20008000a00 */
[----:B------:R-:W-:Y:S01]  /*0040*/  HFMA2 R26, -RZ, RZ, 0, 0 ;  /* 0x00000000ff1a7431 */ /* 0x000fe200000001ff */
[----:B------:R-:W1:Y:S01]  /*0050*/  S2R R18, SR_TID.X ;  /* 0x0000000000127919 */ /* 0x000e620000002100 */
[----:B------:R-:W3:Y:S01]  /*0060*/  S2R R14, SR_CTAID.Y ;  /* 0x00000000000e7919 */ /* 0x000ee20000002600 */
[----:B------:R-:W3:Y:S01]  /*0070*/  S2R R0, SR_TID.Y ;  /* 0x0000000000007919 */ /* 0x000ee20000002200 */
[----:B0-----:R-:W-:-:S02]  /*0080*/  ISETP.GE.AND P0, PT, R2, 0x8, PT ;  /* 0x000000080200780c */ /* 0x001fc40003f06270 */
[----:B------:R-:W-:-:S04]  /*0090*/  SHF.R.S32.HI R3, RZ, 0x1f, R2 ;  /* 0x0000001fff037819 */ /* 0x000fc80000011402 */
[----:B------:R-:W-:Y:S02]  /*00a0*/  LEA.HI R3, R3, R2, RZ, 0x3 ;  /* 0x0000000203037211 */ /* 0x000fe400078f18ff */
[----:B-1----:R-:W-:Y:S02]  /*00b0*/  LEA R21, R21, R18, 0x3 ;  /* 0x0000001215157211 */ /* 0x002fe400078e18ff */
[----:B---3--:R-:W-:-:S03]  /*00c0*/  LEA R22, R14, R0, 0x3 ;  /* 0x000000000e167211 */ /* 0x008fc600078e18ff */
[----:B--2---:R-:W-:Y:S05]  /*00d0*/  @!P0 BRA `(.L_x_0) ;  /* 0x0000000c00bc8947 */ /* 0x004fea0003800000 */
[----:B------:R-:W0:Y:S01]  /*00e0*/  S2UR UR6, SR_CgaCtaId ;  /* 0x00000000000679c3 */ /* 0x000e220000008800 */
[----:B------:R-:W-:Y:S01]  /*00f0*/  SHF.R.S32.HI R25, RZ, 0x3, R3 ;  /* 0x00000003ff197819 */ /* 0x000fe20000011403 */
[----:B------:R-:W-:Y:S01]  /*0100*/  UMOV UR4, 0x400 ;  /* 0x0000040000047882 */ /* 0x000fe20000000000 */
[----:B------:R-:W-:Y:S01]  /*0110*/  IMAD R20, R21, R2, R18 ;  /* 0x0000000215147224 */ /* 0x000fe200078e0212 */
[----:B------:R-:W-:Y:S01]  /*0120*/  UIADD3 UR5, UPT, UPT, UR4, 0x100, URZ ;  /* 0x0000010004057890 */ /* 0x000fe2000fffe0ff */
[----:B------:R-:W-:Y:S02]  /*0130*/  IADD3 R3, PT, PT, R25, -0x1, RZ ;  /* 0xffffffff19037810 */ /* 0x000fe40007ffe0ff */
[----:B------:R-:W-:Y:S02]  /*0140*/  MOV R26, RZ ;  /* 0x000000ff001a7202 */ /* 0x000fe40000000f00 */
[----:B------:R-:W-:Y:S02]  /*0150*/  ISETP.GE.U32.AND P0, PT, R3, 0x3, PT ;  /* 0x000000030300780c */ /* 0x000fe40003f06070 */
[----:B------:R-:W-:Y:S01]  /*0160*/  MOV R16, RZ ;  /* 0x000000ff00107202 */ /* 0x000fe20000000f00 */
[----:B0-----:R-:W-:-:S02]  /*0170*/  ULEA UR4, UR6, UR4, 0x18 ;  /* 0x0000000406047291 */ /* 0x001fc4000f8ec0ff */
[----:B------:R-:W-:-:S04]  /*0180*/  ULEA UR5, UR6, UR5, 0x18 ;  /* 0x0000000506057291 */ /* 0x000fc8000f8ec0ff */
[----:B------:R-:W-:Y:S02]  /*0190*/  LEA R19, R0, UR4, 0x5 ;  /* 0x0000000400137c11 */ /* 0x000fe4000f8e28ff */
[C---:B------:R-:W-:Y:S02]  /*01a0*/  LEA R17, R18.reuse, UR5, 0x2 ;  /* 0x0000000512117c11 */ /* 0x040fe4000f8e10ff */
[----:B------:R-:W-:Y:S02]  /*01b0*/  LEA R18, R18, R19, 0x2 ;  /* 0x0000001312127211 */ /* 0x000fe400078e10ff */
[----:B------:R-:W-:Y:S01]  /*01c0*/  LEA R3, R0, R17, 0x5 ;  /* 0x0000001100037211 */ /* 0x000fe200078e28ff */
[----:B------:R-:W-:Y:S06]  /*01d0*/  @!P0 BRA `(.L_x_1) ;  /* 0x0000000400f88947 */ /* 0x000fec0003800000 */
[C---:B------:R-:W-:Y:S01]  /*01e0*/  IADD3 R5, PT, PT, R0.reuse, 0x18, RZ ;  /* 0x0000001800057810 */ /* 0x040fe20007ffe0ff */
[CCC-:B------:R-:W-:Y:S01]  /*01f0*/  IMAD R13, R0.reuse, R2.reuse, R0.reuse ;  /* 0x00000002000d7224 */ /* 0x1c0fe200078e0200 */
[C---:B------:R-:W-:Y:S02]  /*0200*/  IADD3 R7, PT, PT, R0.reuse, 0x10, RZ ;  /* 0x0000001000077810 */ /* 0x040fe40007ffe0ff */
[----:B------:R-:W-:Y:S01]  /*0210*/  IADD3 R9, PT, PT, R0, 0x8, RZ ;  /* 0x0000000800097810 */ /* 0x000fe20007ffe0ff */
[-CC-:B------:R-:W-:Y:S01]  /*0220*/  IMAD R5, R5, R2.reuse, R0.reuse ;  /* 0x0000000205057224 */ /* 0x180fe200078e0200 */
[----:B------:R-:W-:Y:S01]  /*0230*/  LOP3.LUT R16, R25, 0xffffffc, RZ, 0xc0, !PT ;  /* 0x0ffffffc19107812 */ /* 0x000fe200078ec0ff */
[-CC-:B------:R-:W-:Y:S01]  /*0240*/  IMAD R7, R7, R2.reuse, R0.reuse ;  /* 0x0000000207077224 */ /* 0x180fe200078e0200 */
[C---:B------:R-:W-:Y:S01]  /*0250*/  LEA R13, R14.reuse, R13, 0x3 ;  /* 0x0000000d0e0d7211 */ /* 0x040fe200078e18ff */
[----:B------:R-:W-:Y:S01]  /*0260*/  IMAD R9, R9, R2, R0 ;  /* 0x0000000209097224 */ /* 0x000fe200078e0200 */
[----:B------:R-:W-:-:S02]  /*0270*/  LEA R23, R14, R5, 0x3 ;  /* 0x000000050e177211 */ /* 0x000fc400078e18ff */
[C---:B------:R-:W-:Y:S02]  /*0280*/  LEA R15, R14.reuse, R7, 0x3 ;  /* 0x000000070e0f7211 */ /* 0x040fe400078e18ff */
[----:B------:R-:W-:Y:S02]  /*0290*/  LEA R14, R14, R9, 0x3 ;  /* 0x000000090e0e7211 */ /* 0x000fe400078e18ff */
[----:B------:R-:W-:Y:S02]  /*02a0*/  MOV R26, RZ ;  /* 0x000000ff001a7202 */ /* 0x000fe40000000f00 */
[----:B------:R-:W-:Y:S02]  /*02b0*/  MOV R12, R20 ;  /* 0x00000014000c7202 */ /* 0x000fe40000000f00 */
[----:B------:R-:W-:-:S07]  /*02c0*/  IADD3 R24, PT, PT, -R16, RZ, RZ ;  /* 0x000000ff10187210 */ /* 0x000fce0007ffe1ff */
.L_x_2:
[----:B------:R-:W0:Y:S08]  /*02d0*/  LDC.64 R30, c[0x0][0x380] ;  /* 0x0000e000ff1e7b82 */ /* 0x000e300000000a00 */
[----:B------:R-:W1:Y:S01]  /*02e0*/  LDC.64 R28, c[0x0][0x388] ;  /* 0x0000e200ff1c7b82 */ /* 0x000e620000000a00 */
[----:B0-----:R-:W-:-:S05]  /*02f0*/  IMAD.WIDE R30, R12, 0x4, R30 ;  /* 0x000000040c1e7825 */ /* 0x001fca00078e021e */
[----:B------:R-:W2:Y:S01]  /*0300*/  LDG.E R9, desc[UR8][R30.64] ;  /* 0x000000081e097981 */ /* 0x000ea2000c1e1900 */
[----:B-1----:R-:W-:-:S05]  /*0310*/  IMAD.WIDE.U32 R4, R13, 0x4, R28 ;  /* 0x000000040d047825 */ /* 0x002fca00078e001c */
[----:B------:R-:W3:Y:S04]  /*0320*/  LDG.E R8, desc[UR8][R4.64] ;  /* 0x0000000804087981 */ /* 0x000ee8000c1e1900 */
[----:B--2---:R-:W-:Y:S04]  /*0330*/  STS [R18], R9 ;  /* 0x0000000912007388 */ /* 0x004fe80000000800 */
[----:B---3--:R-:W-:Y:S01]  /*0340*/  STS [R3], R8 ;  /* 0x0000000803007388 */ /* 0x008fe20000000800 */
[----:B------:R-:W-:Y:S06]  /*0350*/  BAR.SYNC.DEFER_BLOCKING 0x0 ;  /* 0x0000000000007b1d */ /* 0x000fec0000010000 */
[----:B------:R-:W-:Y:S04]  /*0360*/  LDS R11, [R17] ;  /* 0x00000000110b7984 */ /* 0x000fe80000000800 */
[----:B------:R-:W0:Y:S04]  /*0370*/  LDS.128 R4, [R19] ;  /* 0x0000000013047984 */ /* 0x000e280000000c00 */
[----:B------:R-:W-:Y:S04]  /*0380*/  LDS R10, [R17+0x40] ;  /* 0x00004000110a7984 */ /* 0x000fe80000000800 */
[----:B------:R-:W-:Y:S04]  /*0390*/  LDS R27, [R17+0x60] ;  /* 0x00006000111b7984 */ /* 0x000fe80000000800 */
[----:B------:R-:W-:Y:S04]  /*03a0*/  LDS R8, [R17+0x80] ;  /* 0x0000800011087984 */ /* 0x000fe80000000800 */
[----:B------:R-:W-:Y:S01]  /*03b0*/  LDS R9, [R17+0xa0] ;  /* 0x0000a00011097984 */ /* 0x000fe20000000800 */
[----:B0-----:R-:W-:-:S03]  /*03c0*/  FFMA R26, R4, R11, R26 ;  /* 0x0000000b041a7223 */ /* 0x001fc6000000001a */
[----:B------:R-:W0:Y:S02]  /*03d0*/  LDS R11, [R17+0x20] ;  /* 0x00002000110b7984 */ /* 0x000e240000000800 */
[----:B0-----:R-:W-:-:S04]  /*03e0*/  FFMA R11, R11, R5, R26 ;  /* 0x000000050b0b7223 */ /* 0x001fc8000000001a */
[----:B------:R-:W-:-:S04]  /*03f0*/  FFMA R6, R10, R6, R11 ;  /* 0x000000060a067223 */ /* 0x000fc8000000000b */
[----:B------:R-:W-:Y:S02]  /*0400*/  FFMA R27, R27, R7, R6 ;  /* 0x000000071b1b7223 */ /* 0x000fe40000000006 */
[----:B------:R-:W0:Y:S02]  /*0410*/  LDS.128 R4, [R19+0x10] ;  /* 0x0000100013047984 */ /* 0x000e240000000c00 */
[----:B0-----:R-:W-:-:S04]  /*0420*/  FFMA R4, R4, R8, R27 ;  /* 0x0000000804047223 */ /* 0x001fc8000000001b */
[----:B------:R-:W-:Y:S02]  /*0430*/  FFMA R5, R9, R5, R4 ;  /* 0x0000000509057223 */ /* 0x000fe40000000004 */
[----:B------:R-:W0:Y:S04]  /*0440*/  LDS R4, [R17+0xc0] ;  /* 0x0000c00011047984 */ /* 0x000e280000000800 */
[----:B------:R-:W1:Y:S01]  /*0450*/  LDS R9, [R17+0xe0] ;  /* 0x0000e00011097984 */ /* 0x000e620000000800 */
[----:B------:R-:W-:Y:S06]  /*0460*/  BAR.SYNC.DEFER_BLOCKING 0x0 ;  /* 0x0000000000007b1d */ /* 0x000fec0000010000 */
[----:B------:R-:W2:Y:S01]  /*0470*/  LDG.E R11, desc[UR8][R30.64+0x20] ;  /* 0x000020081e0b7981 */ /* 0x000ea2000c1e1900 */
[----:B0-----:R-:W-:Y:S01]  /*0480*/  FFMA R6, R4, R6, R5 ;  /* 0x0000000604067223 */ /* 0x001fe20000000005 */
[----:B------:R-:W-:-:S05]  /*0490*/  IMAD.WIDE.U32 R4, R14, 0x4, R28 ;  /* 0x000000040e047825 */ /* 0x000fca00078e001c */
[----:B------:R-:W3:Y:S01]  /*04a0*/  LDG.E R8, desc[UR8][R4.64] ;  /* 0x0000000804087981 */ /* 0x000ee2000c1e1900 */
[----:B-1----:R-:W-:-:S03]  /*04b0*/  FFMA R9, R9, R7, R6 ;  /* 0x0000000709097223 */ /* 0x002fc60000000006 */
[----:B--2---:R-:W-:Y:S04]  /*04c0*/  STS [R18], R11 ;  /* 0x0000000b12007388 */ /* 0x004fe80000000800 */
[----:B---3--:R-:W-:Y:S01]  /*04d0*/  STS [R3], R8 ;  /* 0x0000000803007388 */ /* 0x008fe20000000800 */
[----:B------:R-:W-:Y:S06]  /*04e0*/  BAR.SYNC.DEFER_BLOCKING 0x0 ;  /* 0x0000000000007b1d */ /* 0x000fec0000010000 */
[----:B------:R-:W-:Y:S04]  /*04f0*/  LDS R10, [R17] ;  /* 0x00000000110a7984 */ /* 0x000fe80000000800 */
[----:B------:R-:W0:Y:S04]  /*0500*/  LDS.128 R4, [R19] ;  /* 0x0000000013047984 */ /* 0x000e280000000c00 */
[----:B------:R-:W-:Y:S04]  /*0510*/  LDS R11, [R17+0x60] ;  /* 0x00006000110b7984 */ /* 0x000fe80000000800 */
[----:B------:R-:W-:Y:S01]  /*0520*/  LDS R8, [R17+0x80] ;  /* 0x0000800011087984 */ /* 0x000fe20000000800 */
[----:B0-----:R-:W-:-:S03]  /*0530*/  FFMA R10, R4, R10, R9 ;  /* 0x0000000a040a7223 */ /* 0x001fc60000000009 */
[----:B------:R-:W0:Y:S02]  /*0540*/  LDS R9, [R17+0x20] ;  /* 0x0000200011097984 */ /* 0x000e240000000800 */
[----:B0-----:R-:W-:Y:S02]  /*0550*/  FFMA R9, R9, R5, R10 ;  /* 0x0000000509097223 */ /* 0x001fe4000000000a */
[----:B------:R-:W0:Y:S02]  /*0560*/  LDS R10, [R17+0x40] ;  /* 0x00004000110a7984 */ /* 0x000e240000000800 */
[----:B0-----:R-:W-:Y:S02]  /*0570*/  FFMA R6, R10, R6, R9 ;  /* 0x000000060a067223 */ /* 0x001fe40000000009 */
[----:B------:R-:W-:Y:S02]  /*0580*/  LDS R9, [R17+0xa0] ;  /* 0x0000a00011097984 */ /* 0x000fe40000000800 */
[----:B------:R-:W-:-:S02]  /*0590*/  FFMA R11, R11, R7, R6 ;  /* 0x000000070b0b7223 */ /* 0x000fc40000000006 */
        /* <DEDUP_REMOVED lines=10> */
[----:B-1----:R-:W-:Y:S01]  /*0640*/  FFMA R9, R9, R7, R6 ;  /* 0x0000000709097223 */ /* 0x002fe20000000006 */
[----:B------:R-:W-:Y:S02]  /*0650*/  IMAD.WIDE.U32 R28, R23, 0x4, R28 ;  /* 0x00000004171c7825 */ /* 0x000fe400078e001c */
[----:B--2---:R-:W-:Y:S04]  /*0660*/  STS [R18], R11 ;  /* 0x0000000b12007388 */ /* 0x004fe80000000800 */
[----:B---3--:R-:W-:Y:S01]  /*0670*/  STS [R3], R8 ;  /* 0x0000000803007388 */ /* 0x008fe20000000800 */
[----:B------:R-:W-:Y:S06]  /*0680*/  BAR.SYNC.DEFER_BLOCKING 0x0 ;  /* 0x0000000000007b1d */ /* 0x000fec0000010000 */
[----:B------:R-:W-:Y:S04]  /*0690*/  LDS R10, [R17] ;  /* 0x00000000110a7984 */ /* 0x000fe80000000800 */
[----:B------:R-:W0:Y:S04]  /*06a0*/  LDS.128 R4, [R19] ;  /* 0x0000000013047984 */ /* 0x000e280000000c00 */
[----:B------:R-:W-:Y:S01]  /*06b0*/  LDS R11, [R17+0x60] ;  /* 0x00006000110b7984 */ /* 0x000fe20000000800 */
[----:B0-----:R-:W-:-:S03]  /*06c0*/  FFMA R10, R4, R10, R9 ;  /* 0x0000000a040a7223 */ /* 0x001fc60000000009 */
[----:B------:R-:W0:Y:S04]  /*06d0*/  LDS R9, [R17+0x20] ;  /* 0x0000200011097984 */ /* 0x000e280000000800 */
[----:B------:R-:W-:Y:S01]  /*06e0*/  LDS R4, [R17+0x80] ;  /* 0x0000800011047984 */ /* 0x000fe20000000800 */
[----:B0-----:R-:W-:-:S03]  /*06f0*/  FFMA R9, R9, R5, R10 ;  /* 0x0000000509097223 */ /* 0x001fc6000000000a */
[----:B------:R-:W0:Y:S04]  /*0700*/  LDS R10, [R17+0x40] ;  /* 0x00004000110a7984 */ /* 0x000e280000000800 */
[----:B------:R-:W-:Y:S01]  /*0710*/  LDS R5, [R17+0xa0] ;  /* 0x0000a00011057984 */ /* 0x000fe20000000800 */
[----:B0-----:R-:W-:-:S04]  /*0720*/  FFMA R6, R10, R6, R9 ;  /* 0x000000060a067223 */ /* 0x001fc80000000009 */
[----:B------:R-:W-:Y:S02]  /*0730*/  FFMA R7, R11, R7, R6 ;  /* 0x000000070b077223 */ /* 0x000fe40000000006 */
[----:B------:R-:W0:Y:S02]  /*0740*/  LDS.128 R8, [R19+0x10] ;  /* 0x0000100013087984 */ /* 0x000e240000000c00 */
[----:B0-----:R-:W-:Y:S02]  /*0750*/  FFMA R4, R8, R4, R7 ;  /* 0x0000000408047223 */ /* 0x001fe40000000007 */
[----:B------:R-:W-:Y:S02]  /*0760*/  LDS R8, [R17+0xe0] ;  /* 0x0000e00011087984 */ /* 0x000fe40000000800 */
[----:B------:R-:W-:Y:S02]  /*0770*/  FFMA R5, R5, R9, R4 ;  /* 0x0000000905057223 */ /* 0x000fe40000000004 */
[----:B------:R-:W0:Y:S01]  /*0780*/  LDS R4, [R17+0xc0] ;  /* 0x0000c00011047984 */ /* 0x000e220000000800 */
[----:B------:R-:W-:Y:S06]  /*0790*/  BAR.SYNC.DEFER_BLOCKING 0x0 ;  /* 0x0000000000007b1d */ /* 0x000fec0000010000 */
[----:B------:R-:W2:Y:S04]  /*07a0*/  LDG.E R31, desc[UR8][R30.64+0x60] ;  /* 0x000060081e1f7981 */ /* 0x000ea8000c1e1900 */
[----:B------:R-:W3:Y:S01]  /*07b0*/  LDG.E R28, desc[UR8][R28.64] ;  /* 0x000000081c1c7981 */ /* 0x000ee2000c1e1900 */
[----:B0-----:R-:W-:-:S04]  /*07c0*/  FFMA R27, R4, R10, R5 ;  /* 0x0000000a041b7223 */ /* 0x001fc80000000005 */
[----:B------:R-:W-:Y:S01]  /*07d0*/  FFMA R11, R8, R11, R27 ;  /* 0x0000000b080b7223 */ /* 0x000fe2000000001b */
[----:B------:R-:W-:-:S04]  /*07e0*/  IADD3 R24, PT, PT, R24, 0x4, RZ ;  /* 0x0000000418187810 */ /* 0x000fc80007ffe0ff */
[----:B------:R-:W-:Y:S02]  /*07f0*/  ISETP.NE.AND P0, PT, R24, RZ, PT ;  /* 0x000000ff1800720c */ /* 0x000fe40003f05270 */
[----:B------:R-:W-:Y:S02]  /*0800*/  IADD3 R12, PT, PT, R12, 0x20, RZ ;  /* 0x000000200c0c7810 */ /* 0x000fe40007ffe0ff */
[C---:B------:R-:W-:Y:S02]  /*0810*/  LEA R23, R2.reuse, R23, 0x5 ;  /* 0x0000001702177211 */ /* 0x040fe400078e28ff */
[C---:B------:R-:W-:Y:S02]  /*0820*/  LEA R15, R2.reuse, R15, 0x5 ;  /* 0x0000000f020f7211 */ /* 0x040fe400078e28ff */
[C---:B------:R-:W-:Y:S02]  /*0830*/  LEA R14, R2.reuse, R14, 0x5 ;  /* 0x0000000e020e7211 */ /* 0x040fe400078e28ff */
[----:B------:R-:W-:Y:S01]  /*0840*/  LEA R13, R2, R13, 0x5 ;  /* 0x0000000d020d7211 */ /* 0x000fe200078e28ff */
[----:B--2---:R-:W-:Y:S04]  /*0850*/  STS [R18], R31 ;  /* 0x0000001f12007388 */ /* 0x004fe80000000800 */
[----:B---3--:R-:W-:Y:S01]  /*0860*/  STS [R3], R28 ;  /* 0x0000001c03007388 */ /* 0x008fe20000000800 */
[----:B------:R-:W-:Y:S06]  /*0870*/  BAR.SYNC.DEFER_BLOCKING 0x0 ;  /* 0x0000000000007b1d */ /* 0x000fec0000010000 */
[----:B------:R-:W-:Y:S04]  /*0880*/  LDS R9, [R17] ;  /* 0x0000000011097984 */ /* 0x000fe80000000800 */
[----:B------:R-:W0:Y:S04]  /*0890*/  LDS.128 R4, [R19] ;  /* 0x0000000013047984 */ /* 0x000e280000000c00 */
[----:B------:R-:W1:Y:S04]  /*08a0*/  LDS R27, [R17+0x20] ;  /* 0x00002000111b7984 */ /* 0x000e680000000800 */
[----:B------:R-:W2:Y:S04]  /*08b0*/  LDS R8, [R17+0x40] ;  /* 0x0000400011087984 */ /* 0x000ea80000000800 */
[----:B------:R-:W3:Y:S04]  /*08c0*/  LDS R26, [R17+0x60] ;  /* 0x00006000111a7984 */ /* 0x000ee80000000800 */
[----:B------:R-:W-:Y:S01]  /*08d0*/  LDS R29, [R17+0xe0] ;  /* 0x0000e000111d7984 */ /* 0x000fe20000000800 */
[----:B0-----:R-:W-:-:S04]  /*08e0*/  FFMA R4, R4, R9, R11 ;  /* 0x0000000904047223 */ /* 0x001fc8000000000b */
[----:B-1----:R-:W-:Y:S02]  /*08f0*/  FFMA R27, R27, R5, R4 ;  /* 0x000000051b1b7223 */ /* 0x002fe40000000004 */
[----:B------:R-:W-:Y:S02]  /*0900*/  LDS R5, [R17+0x80] ;  /* 0x0000800011057984 */ /* 0x000fe40000000800 */
[----:B--2---:R-:W-:Y:S02]  /*0910*/  FFMA R27, R8, R6, R27 ;  /* 0x00000006081b7223 */ /* 0x004fe4000000001b */
[----:B------:R-:W0:Y:S02]  /*0920*/  LDS.128 R8, [R19+0x10] ;  /* 0x0000100013087984 */ /* 0x000e240000000c00 */
[----:B---3--:R-:W-:Y:S02]  /*0930*/  FFMA R7, R26, R7, R27 ;  /* 0x000000071a077223 */ /* 0x008fe4000000001b */
[----:B------:R-:W1:Y:S04]  /*0940*/  LDS R27, [R17+0xa0] ;  /* 0x0000a000111b7984 */ /* 0x000e680000000800 */
[----:B------:R-:W2:Y:S01]  /*0950*/  LDS R4, [R17+0xc0] ;  /* 0x0000c00011047984 */ /* 0x000ea20000000800 */
[----:B0-----:R-:W-:-:S04]  /*0960*/  FFMA R8, R8, R5, R7 ;  /* 0x0000000508087223 */ /* 0x001fc80000000007 */
[----:B-1----:R-:W-:-:S04]  /*0970*/  FFMA R9, R27, R9, R8 ;  /* 0x000000091b097223 */ /* 0x002fc80000000008 */
[----:B--2---:R-:W-:-:S04]  /*0980*/  FFMA R4, R4, R10, R9 ;  /* 0x0000000a04047223 */ /* 0x004fc80000000009 */
[----:B------:R-:W-:Y:S01]  /*0990*/  FFMA R26, R29, R11, R4 ;  /* 0x0000000b1d1a7223 */ /* 0x000fe20000000004 */
[----:B------:R-:W-:Y:S06]  /*09a0*/  BAR.SYNC.DEFER_BLOCKING 0x0 ;  /* 0x0000000000007b1d */ /* 0x000fec0000010000 */
[----:B------:R-:W-:Y:S05]  /*09b0*/  @P0 BRA `(.L_x_2) ;  /* 0xfffffff800440947 */ /* 0x000fea000383ffff */
.L_x_1:
[----:B------:R-:W-:-:S13]  /*09c0*/  LOP3.LUT P0, R4, R25, 0x3, RZ, 0xc0, !PT ;  /* 0x0000000319047812 */ /* 0x000fda000780c0ff */
[----:B------:R-:W-:Y:S05]  /*09d0*/  @!P0 BRA `(.L_x_0) ;  /* 0x00000004007c8947 */ /* 0x000fea0003800000 */
[----:B------:R-:W-:Y:S02]  /*09e0*/  ISETP.NE.AND P0, PT, R4, 0x1, PT ;  /* 0x000000010400780c */ /* 0x000fe40003f05270 */
[----:B------:R-:W-:-:S04]  /*09f0*/  LOP3.LUT R25, R25, 0x1, RZ, 0xc0, !PT ;  /* 0x0000000119197812 */ /* 0x000fc800078ec0ff */
[----:B------:R-:W-:-:S07]  /*0a00*/  ISETP.NE.U32.AND P1, PT, R25, 0x1, PT ;  /* 0x000000011900780c */ /* 0x000fce0003f25070 */
[----:B------:R-:W-:Y:S06]  /*0a10*/  @!P0 BRA `(.L_x_3) ;  /* 0x0000000000ec8947 */ /* 0x000fec0003800000 */
[----:B------:R-:W0:Y:S01]  /*0a20*/  LDC.64 R12, c[0x0][0x380] ;  /* 0x0000e000ff0c7b82 */ /* 0x000e220000000a00 */
[C---:B------:R-:W-:Y:S02]  /*0a30*/  LEA R11, R16.reuse, R0, 0x3 ;  /* 0x00000000100b7211 */ /* 0x040fe400078e18ff */
[----:B------:R-:W-:-:S03]  /*0a40*/  LEA R5, R16, R20, 0x3 ;  /* 0x0000001410057211 */ /* 0x000fc600078e18ff */
[----:B------:R-:W-:Y:S02]  /*0a50*/  IMAD R9, R11, R2, R22 ;  /* 0x000000020b097224 */ /* 0x000fe400078e0216 */
[----:B------:R-:W1:Y:S01]  /*0a60*/  LDC.64 R14, c[0x0][0x388] ;  /* 0x0000e200ff0e7b82 */ /* 0x000e620000000a00 */
[----:B0-----:R-:W-:-:S05]  /*0a70*/  IMAD.WIDE R12, R5, 0x4, R12 ;  /* 0x00000004050c7825 */ /* 0x001fca00078e020c */
[----:B------:R-:W2:Y:S01]  /*0a80*/  LDG.E R25, desc[UR8][R12.64] ;  /* 0x000000080c197981 */ /* 0x000ea2000c1e1900 */
[----:B-1----:R-:W-:-:S06]  /*0a90*/  IMAD.WIDE.U32 R8, R9, 0x4, R14 ;  /* 0x0000000409087825 */ /* 0x002fcc00078e000e */
[----:B------:R-:W3:Y:S01]  /*0aa0*/  LDG.E R8, desc[UR8][R8.64] ;  /* 0x0000000808087981 */ /* 0x000ee2000c1e1900 */
[----:B------:R-:W-:-:S05]  /*0ab0*/  IADD3 R11, PT, PT, R11, 0x8, RZ ;  /* 0x000000080b0b7810 */ /* 0x000fca0007ffe0ff */
[----:B------:R-:W-:-:S04]  /*0ac0*/  IMAD R11, R11, R2, R22 ;  /* 0x000000020b0b7224 */ /* 0x000fc800078e0216 */
[----:B------:R-:W-:Y:S01]  /*0ad0*/  IMAD.WIDE.U32 R14, R11, 0x4, R14 ;  /* 0x000000040b0e7825 */ /* 0x000fe200078e000e */
[----:B--2---:R-:W-:Y:S04]  /*0ae0*/  STS [R18], R25 ;  /* 0x0000001912007388 */ /* 0x004fe80000000800 */
[----:B---3--:R-:W-:Y:S01]  /*0af0*/  STS [R3], R8 ;  /* 0x0000000803007388 */ /* 0x008fe20000000800 */
[----:B------:R-:W-:Y:S06]  /*0b00*/  BAR.SYNC.DEFER_BLOCKING 0x0 ;  /* 0x0000000000007b1d */ /* 0x000fec0000010000 */
[----:B------:R-:W-:Y:S04]  /*0b10*/  LDS R27, [R17] ;  /* 0x00000000111b7984 */ /* 0x000fe80000000800 */
[----:B------:R-:W0:Y:S04]  /*0b20*/  LDS.128 R4, [R19] ;  /* 0x0000000013047984 */ /* 0x000e280000000c00 */
[----:B------:R-:W1:Y:S04]  /*0b30*/  LDS R29, [R17+0x20] ;  /* 0x00002000111d7984 */ /* 0x000e680000000800 */
[----:B------:R-:W2:Y:S04]  /*0b40*/  LDS R23, [R17+0x40] ;  /* 0x0000400011177984 */ /* 0x000ea80000000800 */
[----:B------:R-:W-:Y:S04]  /*0b50*/  LDS R24, [R17+0xa0] ;  /* 0x0000a00011187984 */ /* 0x000fe80000000800 */
[----:B------:R-:W-:Y:S01]  /*0b60*/  LDS R25, [R17+0xc0] ;  /* 0x0000c00011197984 */ /* 0x000fe20000000800 */
[----:B0-----:R-:W-:-:S03]  /*0b70*/  FFMA R4, R4, R27, R26 ;  /* 0x0000001b04047223 */ /* 0x001fc6000000001a */
[----:B------:R-:W-:Y:S01]  /*0b80*/  LDS R26, [R17+0xe0] ;  /* 0x0000e000111a7984 */ /* 0x000fe20000000800 */
[----:B-1----:R-:W-:-:S03]  /*0b90*/  FFMA R10, R29, R5, R4 ;  /* 0x000000051d0a7223 */ /* 0x002fc60000000004 */
[----:B------:R-:W0:Y:S01]  /*0ba0*/  LDS R4, [R17+0x60] ;  /* 0x0000600011047984 */ /* 0x000e220000000800 */
[----:B--2---:R-:W-:-:S03]  /*0bb0*/  FFMA R6, R23, R6, R10 ;  /* 0x0000000617067223 */ /* 0x004fc6000000000a */
[----:B------:R-:W-:Y:S04]  /*0bc0*/  LDS R5, [R17+0x80] ;  /* 0x0000800011057984 */ /* 0x000fe80000000800 */
[----:B------:R-:W1:Y:S01]  /*0bd0*/  LDS.128 R8, [R19+0x10] ;  /* 0x0000100013087984 */ /* 0x000e620000000c00 */
[----:B------:R-:W-:Y:S06]  /*0be0*/  BAR.SYNC.DEFER_BLOCKING 0x0 ;  /* 0x0000000000007b1d */ /* 0x000fec0000010000 */
[----:B------:R-:W2:Y:S04]  /*0bf0*/  LDG.E R27, desc[UR8][R12.64+0x20] ;  /* 0x000020080c1b7981 */ /* 0x000ea8000c1e1900 */
[----:B------:R-:W3:Y:S01]  /*0c00*/  LDG.E R28, desc[UR8][R14.64] ;  /* 0x000000080e1c7981 */ /* 0x000ee2000c1e1900 */
[----:B0-----:R-:W-:-:S04]  /*0c10*/  FFMA R7, R4, R7, R6 ;  /* 0x0000000704077223 */ /* 0x001fc80000000006 */
[----:B-1----:R-:W-:-:S04]  /*0c20*/  FFMA R5, R8, R5, R7 ;  /* 0x0000000508057223 */ /* 0x002fc80000000007 */
[----:B------:R-:W-:-:S04]  /*0c30*/  FFMA R24, R24, R9, R5 ;  /* 0x0000000918187223 */ /* 0x000fc80000000005 */
[----:B------:R-:W-:Y:S01]  /*0c40*/  FFMA R25, R25, R10, R24 ;  /* 0x0000000a19197223 */ /* 0x000fe20000000018 */
[----:B------:R-:W-:Y:S01]  /*0c50*/  IADD3 R16, PT, PT, R16, 0x2, RZ ;  /* 0x0000000210107810 */ /* 0x000fe20007ffe0ff */
[----:B--2---:R0:W-:Y:S04]  /*0c60*/  STS [R18], R27 ;  /* 0x0000001b12007388 */ /* 0x0041e80000000800 */
[----:B---3--:R-:W-:Y:S01]  /*0c70*/  STS [R3], R28 ;  /* 0x0000001c03007388 */ /* 0x008fe20000000800 */
[----:B------:R-:W-:Y:S01]  /*0c80*/  BAR.SYNC.DEFER_BLOCKING 0x0 ;  /* 0x0000000000007b1d */ /* 0x000fe20000010000 */
[----:B0-----:R-:W-:-:S05]  /*0c90*/  FFMA R27, R26, R11, R25 ;  /* 0x0000000b1a1b7223 */ /* 0x001fca0000000019 */
[----:B------:R-:W-:Y:S04]  /*0ca0*/  LDS R23, [R17] ;  /* 0x0000000011177984 */ /* 0x000fe80000000800 */
[----:B------:R-:W0:Y:S04]  /*0cb0*/  LDS.128 R12, [R19] ;  /* 0x00000000130c7984 */ /* 0x000e280000000c00 */
[----:B------:R-:W1:Y:S04]  /*0cc0*/  LDS R8, [R17+0x20] ;  /* 0x0000200011087984 */ /* 0x000e680000000800 */
[----:B------:R-:W2:Y:S04]  /*0cd0*/  LDS R9, [R17+0x40] ;  /* 0x0000400011097984 */ /* 0x000ea80000000800 */
[----:B------:R-:W3:Y:S04]  /*0ce0*/  LDS R10, [R17+0x60] ;  /* 0x00006000110a7984 */ /* 0x000ee80000000800 */
[----:B------:R-:W-:Y:S04]  /*0cf0*/  LDS R25, [R17+0x80] ;  /* 0x0000800011197984 */ /* 0x000fe80000000800 */
[----:B------:R-:W4:Y:S04]  /*0d00*/  LDS.128 R4, [R19+0x10] ;  /* 0x0000100013047984 */ /* 0x000f280000000c00 */
[----:B------:R-:W5:Y:S04]  /*0d10*/  LDS R24, [R17+0xa0] ;  /* 0x0000a00011187984 */ /* 0x000f680000000800 */
[----:B------:R-:W5:Y:S04]  /*0d20*/  LDS R11, [R17+0xc0] ;  /* 0x0000c000110b7984 */ /* 0x000f680000000800 */
[----:B------:R-:W5:Y:S01]  /*0d30*/  LDS R26, [R17+0xe0] ;  /* 0x0000e000111a7984 */ /* 0x000f620000000800 */
[----:B0-----:R-:W-:-:S04]  /*0d40*/  FFMA R23, R12, R23, R27 ;  /* 0x000000170c177223 */ /* 0x001fc8000000001b */
[----:B-1----:R-:W-:-:S04]  /*0d50*/  FFMA R8, R8, R13, R23 ;  /* 0x0000000d08087223 */ /* 0x002fc80000000017 */
[----:B--2---:R-:W-:-:S04]  /*0d60*/  FFMA R9, R9, R14, R8 ;  /* 0x0000000e09097223 */ /* 0x004fc80000000008 */
[----:B---3--:R-:W-:-:S04]  /*0d70*/  FFMA R9, R10, R15, R9 ;  /* 0x0000000f0a097223 */ /* 0x008fc80000000009 */
[----:B----4-:R-:W-:-:S04]  /*0d80*/  FFMA R9, R4, R25, R9 ;  /* 0x0000001904097223 */ /* 0x010fc80000000009 */
[----:B-----5:R-:W-:-:S04]  /*0d90*/  FFMA R24, R24, R5, R9 ;  /* 0x0000000518187223 */ /* 0x020fc80000000009 */
[----:B------:R-:W-:-:S04]  /*0da0*/  FFMA R11, R11, R6, R24 ;  /* 0x000000060b0b7223 */ /* 0x000fc80000000018 */
[----:B------:R-:W-:Y:S01]  /*0db0*/  FFMA R26, R26, R7, R11 ;  /* 0x000000071a1a7223 */ /* 0x000fe2000000000b */
[----:B------:R-:W-:Y:S06]  /*0dc0*/  BAR.SYNC.DEFER_BLOCKING 0x0 ;  /* 0x0000000000007b1d */ /* 0x000fec0000010000 */
.L_x_3:
[----:B------:R-:W-:Y:S05]  /*0dd0*/  @P1 BRA `(.L_x_0) ;  /* 0x00000000007c1947 */ /* 0x000fea0003800000 */
        /* <DEDUP_REMOVED lines=8> */
[----:B------:R-:W3:Y:S04]  /*0e60*/  LDG.E R12, desc[UR8][R12.64] ;  /* 0x000000080c0c7981 */ /* 0x000ee8000c1e1900 */
        /* <DEDUP_REMOVED lines=22> */
.L_x_0:
[----:B------:R-:W0:Y:S01]  /*0fd0*/  LDC.64 R4, c[0x0][0x390] ;  /* 0x0000e400ff047b82 */ /* 0x000e220000000a00 */
[----:B------:R-:W-:-:S04]  /*0fe0*/  IMAD R3, R22, R2, R21 ;  /* 0x0000000216037224 */ /* 0x000fc800078e0215 */
[----:B0-----:R-:W-:-:S05]  /*0ff0*/  IMAD.WIDE R2, R3, 0x4, R4 ;  /* 0x0000000403027825 */ /* 0x001fca00078e0204 */
[----:B------:R-:W-:Y:S01]  /*1000*/  STG.E desc[UR8][R2.64], R26 ;  /* 0x0000001a02007986 */ /* 0x000fe2000c101908 */
[----:B------:R-:W-:Y:S05]  /*1010*/  EXIT ;  /* 0x000000000000794d */ /* 0x000fea0003800000 */
.L_x_4:
[----:B------:R-:W-:-:S00]  /*1020*/  BRA `(.L_x_4) ;  /* 0xfffffffc00fc7947 */ /* 0x000fc0000383ffff */
[----:B------:R-:W-:-:S00]  /*1030*/  NOP ;  /* 0x0000000000007918 */ /* 0x000fc00000000000 */
        /* <DEDUP_REMOVED lines=12> */
.L_x_6:


//--------------------- .text._Z19MulMatrixKernel2_T8PfS_S_i --------------------------
	.section	.text._Z19MulMatrixKernel2_T8PfS_S_i,"ax",@progbits
	.align	128
        .global         _Z19MulMatrixKernel2_T8PfS_S_i
        .type           _Z19MulMatrixKernel2_T8PfS_S_i,@function
        .size           _Z19MulMatrixKernel2_T8PfS_S_i,(.L_x_7 - _Z19MulMatrixKernel2_T8PfS_S_i)
        .other          _Z19MulMatrixKernel2_T8PfS_S_i,@"STO_CUDA_ENTRY STV_DEFAULT"
_Z19MulMatrixKernel2_T8PfS_S_i:
.text._Z19MulMatrixKernel2_T8PfS_S_i:
[----:B------:R-:W-:Y:S08]  /*0000*/  LDC R1, c[0x0][0x37c] ;  /* 0x0000df00ff017b82 */ /* 0x000ff00000000800 */
[----:B------:R-:W0:Y:S01]  /*0010*/  LDC R13, c[0x0][0x398] ;  /* 0x0000e600ff0d7b82 */ /* 0x000e220000000800 */
[----:B------:R-:W1:Y:S01]  /*0020*/  S2R R9, SR_CTAID.Y ;  /* 0x0000000000097919 */ /* 0x000e620000002600 */
[----:B------:R-:W2:Y:S01]  /*0030*/  LDCU.64 UR4, c[0x0][0x358] ;  /* 0x00006b00ff0477ac */ /* 0x000ea20008000a00 */
[----:B------:R-:W1:Y:S05]  /*0040*/  S2R R6, SR_TID.Y ;  /* 0x0000000000067919 */ /* 0x000e6a0000002200 */
[----:B------:R-:W3:Y:S01]  /*0050*/  LDC.64 R2, c[0x0][0x380] ;  /* 0x0000e000ff027b82 */ /* 0x000ee20000000a00 */
[----:B------:R-:W4:Y:S01]  /*0060*/  S2R R0, SR_CTAID.X ;  /* 0x0000000000007919 */ /* 0x000f220000002500 */
[----:B------:R-:W4:Y:S06]  /*0070*/  S2R R7, SR_TID.X ;  /* 0x0000000000077919 */ /* 0x000f2c0000002100 */
[----:B------:R-:W5:Y:S01]  /*0080*/  LDC.64 R4, c[0x0][0x388] ;  /* 0x0000e200ff047b82 */ /* 0x000f620000000a00 */
[----:B0-----:R-:W-:-:S02]  /*0090*/  ISETP.GE.AND P0, PT, R13, 0x1, PT ;  /* 0x000000010d00780c */ /* 0x001fc40003f06270 */
[----:B-1----:R-:W-:-:S11]  /*00a0*/  LEA R9, R9, R6, 0x3 ;  /* 0x0000000609097211 */ /* 0x002fd600078e18ff */
[----:B------:R-:W-:Y:S02]  /*00b0*/  @P0 IADD3 R6, PT, PT, R13, -0x1, RZ ;  /* 0xffffffff0d060810 */ /* 0x000fe40007ffe0ff */
[----:B----4-:R-:W-:-:S03]  /*00c0*/  LEA R0, R0, R7, 0x3 ;  /* 0x0000000700007211 */ /* 0x010fc600078e18ff */
[-C--:B------:R-:W-:Y:S02]  /*00d0*/  @P0 IMAD R7, R9, R13.reuse, R6 ;  /* 0x0000000d09070224 */ /* 0x080fe400078e0206 */
[-C--:B------:R-:W-:Y:S02]  /*00e0*/  @P0 IMAD R11, R6, R13.reuse, R0 ;  /* 0x0000000d060b0224 */ /* 0x080fe400078e0200 */
[----:B---3--:R-:W-:Y:S02]  /*00f0*/  @P0 IMAD.WIDE.U32 R2, R7, 0x4, R2 ;  /* 0x0000000407020825 */ /* 0x008fe400078e0002 */
[----:B------:R-:W0:Y:S02]  /*0100*/  LDC.64 R6, c[0x0][0x390] ;  /* 0x0000e400ff067b82 */ /* 0x000e240000000a00 */
[----:B-----5:R-:W-:Y:S02]  /*0110*/  @P0 IMAD.WIDE R4, R11, 0x4, R4 ;  /* 0x000000040b040825 */ /* 0x020fe400078e0204 */
[----:B--2---:R-:W2:Y:S04]  /*0120*/  @P0 LDG.E R2, desc[UR4][R2.64] ;  /* 0x0000000402020981 */ /* 0x004ea8000c1e1900 */
[----:B------:R-:W2:Y:S01]  /*0130*/  @P0 LDG.E R5, desc[UR4][R4.64] ;  /* 0x0000000404050981 */ /* 0x000ea2000c1e1900 */
[----:B------:R-:W-:-:S02]  /*0140*/  IMAD R11, R9, R13, R0 ;  /* 0x0000000d090b7224 */ /* 0x000fc400078e0200 */
[----:B------:R-:W-:Y:S02]  /*0150*/  HFMA2 R9, -RZ, RZ, 0, 0 ;  /* 0x00000000ff097431 */ /* 0x000fe400000001ff */
[----:B0-----:R-:W-:-:S04]  /*0160*/  IMAD.WIDE R6, R11, 0x4, R6 ;  /* 0x000000040b067825 */ /* 0x001fc800078e0206 */
[----:B--2---:R-:W-:-:S05]  /*0170*/  @P0 FMUL R9, R2, R5 ;  /* 0x0000000502090220 */ /* 0x004fca0000400000 */
[----:B------:R-:W-:Y:S01]  /*0180*/  STG.E desc[UR4][R6.64], R9 ;  /* 0x0000000906007986 */ /* 0x000fe2000c101904 */
[----:B------:R-:W-:Y:S05]  /*0190*/  EXIT ;  /* 0x000000000000794d */ /* 0x000fea0003800000 */
.L_x_5:
        /* <DEDUP_REMOVED lines=14> */
.L_x_7:


//--------------------- .nv.shared._Z19MulMatrixKernel3_T8PfS_S_i --------------------------
	.section	.nv.shared._Z19MulMatrixKernel3_T8PfS_S_i,"aw",@nobits
	.sectionflags	@""
	.align	4
.nv.shared._Z19MulMatrixKernel3_T8PfS_S_i:
	.zero		1536


//--------------------- .nv.shared.reserved.0     --------------------------
	.section	.nv.shared.reserved.0,"aw",@nobits
	.weak		__nv_reservedSMEM_offset_0_alias
	.size		__nv_reservedSMEM_offset_0_alias, 0, 64
	.other		__nv_reservedSMEM_offset_0_alias,@"STO_CUDA_RESERVED_SHARED STV_DEFAULT"
__nv_reservedSMEM_offset_0_alias:
	.zero		0
	.zero		64


//--------------------- .nv.constant0._Z19MulMatrixKernel3_T8PfS_S_i --------------------------
	.section	.nv.constant0._Z19MulMatrixKernel3_T8PfS_S_i,"a",@progbits
	.sectionflags	@""
	.align	4
.nv.constant0._Z19MulMatrixKernel3_T8PfS_S_i:
	.zero		924


//--------------------- .nv.constant0._Z19MulMatrixKernel2_T8PfS_S_i --------------------------
	.section	.nv.constant0._Z19MulMatrixKernel2_T8PfS_S_i,"a",@progbits
	.sectionflags	@""
	.align	4
.nv.constant0._Z19MulMatrixKernel2_T8PfS_S_i:
	.zero		924


//--------------------- SYMBOLS --------------------------

	.type		.nv.reservedSmem.offset0,@object
	.size		.nv.reservedSmem.offset0,0x4
	.type		.nv.reservedSmem.cap,@object
	.size		.nv.reservedSmem.cap,0x4
